	.headerflags	@"EF_CUDA_TEXMODE_UNIFIED EF_CUDA_64BIT_ADDRESS EF_CUDA_ACCELERATORS EF_CUDA_SM90 EF_CUDA_VIRTUAL_SM(EF_CUDA_SM90)"
	.elftype	@"ET_EXEC"


//--------------------- .nv.info                  --------------------------
	.section	.nv.info,"",@"SHT_CUDA_INFO"
	.align	4


	//----- nvinfo : EIATTR_REGCOUNT
	.align		4
        /*0000*/ 	.byte	0x04, 0x2f
        /*0002*/ 	.short	(.L_1 - .L_0)
	.align		4
.L_0:
        /*0004*/ 	.word	index@(triton_poi_fused_convolution_div_max_pool2d_with_indices_relu_sub_52)
        /*0008*/ 	.word	0x00000020


	//----- nvinfo : EIATTR_MIN_STACK_SIZE
	.align		4
.L_1:
        /*000c*/ 	.byte	0x04, 0x12
        /*000e*/ 	.short	(.L_3 - .L_2)
	.align		4
.L_2:
        /*0010*/ 	.word	index@(triton_poi_fused_convolution_div_max_pool2d_with_indices_relu_sub_52)
        /*0014*/ 	.word	0x00000000


	//----- nvinfo : EIATTR_FRAME_SIZE
	.align		4
.L_3:
        /*0018*/ 	.byte	0x04, 0x11
        /*001a*/ 	.short	(.L_5 - .L_4)
	.align		4
.L_4:
        /*001c*/ 	.word	index@(triton_poi_fused_convolution_div_max_pool2d_with_indices_relu_sub_52)
        /*0020*/ 	.word	0x00000000


	//----- nvinfo : EIATTR_MIN_STACK_SIZE
	.align		4
.L_5:
        /*0024*/ 	.byte	0x04, 0x12
        /*0026*/ 	.short	(.L_7 - .L_6)
	.align		4
.L_6:
        /*0028*/ 	.word	index@(triton_poi_fused_convolution_div_max_pool2d_with_indices_relu_sub_52)
        /*002c*/ 	.word	0x00000000
.L_7:


//--------------------- .nv.info.triton_poi_fused_convolution_div_max_pool2d_with_indices_relu_sub_52 --------------------------
	.section	.nv.info.triton_poi_fused_convolution_div_max_pool2d_with_indices_relu_sub_52,"",@"SHT_CUDA_INFO"
	.sectionflags	@""
	.align	4


	//----- nvinfo : EIATTR_CUDA_API_VERSION
	.align		4
        /*0000*/ 	.byte	0x04, 0x37
        /*0002*/ 	.short	(.L_9 - .L_8)
.L_8:
        /*0004*/ 	.word	0x0000007c


	//----- nvinfo : EIATTR_KPARAM_INFO
	.align		4
.L_9:
        /*0008*/ 	.byte	0x04, 0x17
        /*000a*/ 	.short	(.L_11 - .L_10)
.L_10:
        /*000c*/ 	.word	0x00000000
        /*0010*/ 	.short	0x0004
        /*0012*/ 	.short	0x001c
        /*0014*/ 	.byte	0x00, 0xf0, 0x11, 0x00


	//----- nvinfo : EIATTR_KPARAM_INFO
	.align		4
.L_11:
        /*0018*/ 	.byte	0x04, 0x17
        /*001a*/ 	.short	(.L_13 - .L_12)
.L_12:
        /*001c*/ 	.word	0x00000000
        /*0020*/ 	.short	0x0003
        /*0022*/ 	.short	0x0018
        /*0024*/ 	.byte	0x00, 0xf0, 0x11, 0x00


	//----- nvinfo : EIATTR_KPARAM_INFO
	.align		4
.L_13:
        /*0028*/ 	.byte	0x04, 0x17
        /*002a*/ 	.short	(.L_15 - .L_14)
.L_14:
        /*002c*/ 	.word	0x00000000
        /*0030*/ 	.short	0x0002
        /*0032*/ 	.short	0x0010
        /*0034*/ 	.byte	0x00, 0xf4, 0x21, 0x00


	//----- nvinfo : EIATTR_KPARAM_INFO
	.align		4
.L_15:
        /*0038*/ 	.byte	0x04, 0x17
        /*003a*/ 	.short	(.L_17 - .L_16)
.L_16:
        /*003c*/ 	.word	0x00000000
        /*0040*/ 	.short	0x0001
        /*0042*/ 	.short	0x0008
        /*0044*/ 	.byte	0x00, 0xf4, 0x21, 0x00


	//----- nvinfo : EIATTR_KPARAM_INFO
	.align		4
.L_17:
        /*0048*/ 	.byte	0x04, 0x17
        /*004a*/ 	.short	(.L_19 - .L_18)
.L_18:
        /*004c*/ 	.word	0x00000000
        /*0050*/ 	.short	0x0000
        /*0052*/ 	.short	0x0000
        /*0054*/ 	.byte	0x00, 0xf4, 0x21, 0x00


	//----- nvinfo : EIATTR_SPARSE_MMA_MASK
	.align		4
.L_19:
        /*0058*/ 	.byte	0x03, 0x50
        /*005a*/ 	.short	0x0000


	//----- nvinfo : EIATTR_MAXREG_COUNT
	.align		4
        /*005c*/ 	.byte	0x03, 0x1b
        /*005e*/ 	.short	0x00ff


	//----- nvinfo : EIATTR_EXIT_INSTR_OFFSETS
	.align		4
        /*0060*/ 	.byte	0x04, 0x1c
        /*0062*/ 	.short	(.L_21 - .L_20)


	//   ....[0]....
.L_20:
        /*0064*/ 	.word	0x00000b30


	//   ....[1]....
        /*0068*/ 	.word	0x00000b50


	//----- nvinfo : EIATTR_REQNTID
	.align		4
.L_21:
        /*006c*/ 	.byte	0x04, 0x10
        /*006e*/ 	.short	(.L_23 - .L_22)
.L_22:
        /*0070*/ 	.word	0x00000100
        /*0074*/ 	.word	0x00000001
        /*0078*/ 	.word	0x00000001


	//----- nvinfo : EIATTR_CBANK_PARAM_SIZE
	.align		4
.L_23:
        /*007c*/ 	.byte	0x03, 0x19
        /*007e*/ 	.short	0x0020


	//----- nvinfo : EIATTR_PARAM_CBANK
	.align		4
        /*0080*/ 	.byte	0x04, 0x0a
        /*0082*/ 	.short	(.L_25 - .L_24)
	.align		4
.L_24:
        /*0084*/ 	.word	index@(.nv.constant0.triton_poi_fused_convolution_div_max_pool2d_with_indices_relu_sub_52)
        /*0088*/ 	.short	0x0210
        /*008a*/ 	.short	0x0020


	//----- nvinfo : EIATTR_SW_WAR
	.align		4
.L_25:
        /*008c*/ 	.byte	0x04, 0x36
        /*008e*/ 	.short	(.L_27 - .L_26)
.L_26:
        /*0090*/ 	.word	0x00000008
.L_27:


//--------------------- .nv.callgraph             --------------------------
	.section	.nv.callgraph,"",@"SHT_CUDA_CALLGRAPH"
	.align	4
	.sectionentsize	8
	.align		4
        /*0000*/ 	.word	0x00000000
	.align		4
        /*0004*/ 	.word	0xffffffff
	.align		4
        /*0008*/ 	.word	0x00000000
	.align		4
        /*000c*/ 	.word	0xfffffffe
	.align		4
        /*0010*/ 	.word	0x00000000
	.align		4
        /*0014*/ 	.word	0xfffffffd
	.align		4
        /*0018*/ 	.word	0x00000000
	.align		4
        /*001c*/ 	.word	0xfffffffc


//--------------------- .text.triton_poi_fused_convolution_div_max_pool2d_with_indices_relu_sub_52 --------------------------
	.section	.text.triton_poi_fused_convolution_div_max_pool2d_with_indices_relu_sub_52,"ax",@progbits
	.sectionflags	@"SHF_BARRIERS=1"
	.align	128
        .global         triton_poi_fused_convolution_div_max_pool2d_with_indices_relu_sub_52
        .type           triton_poi_fused_convolution_div_max_pool2d_with_indices_relu_sub_52,@function
        .size           triton_poi_fused_convolution_div_max_pool2d_with_indices_relu_sub_52,(.L_x_1 - triton_poi_fused_convolution_div_max_pool2d_with_indices_relu_sub_52)
        .other          triton_poi_fused_convolution_div_max_pool2d_with_indices_relu_sub_52,@"STO_CUDA_ENTRY STV_DEFAULT"
triton_poi_fused_convolution_div_max_pool2d_with_indices_relu_sub_52:
.text.triton_poi_fused_convolution_div_max_pool2d_with_indices_relu_sub_52:
[----:B------:R-:W0:Y:S02]  /*0000*/  LDC R1, c[0x0][0x28] ;  /* 0x00000a00ff017b82 */ /* 0x000e240000000800 */
[----:B------:R-:W1:Y:S01]  /*0010*/  S2R R3, SR_TID.X ;  /* 0x0000000000037919 */ /* 0x000e620000002100 */
[----:B------:R-:W2:Y:S01]  /*0020*/  LDC.64 R22, c[0x0][0x210] ;  /* 0x00008400ff167b82 */ /* 0x000ea20000000a00 */
[----:B------:R-:W-:Y:S01]  /*0030*/  ULDC.64 UR6, c[0x0][0x208] ;  /* 0x0000820000067ab9 */ /* 0x000fe20000000a00 */
[----:B------:R-:W3:Y:S01]  /*0040*/  S2R R0, SR_CTAID.Y ;  /* 0x0000000000007919 */ /* 0x000ee20000002600 */
[----:B------:R-:W4:Y:S05]  /*0050*/  S2R R2, SR_CTAID.X ;  /* 0x0000000000027919 */ /* 0x000f2a0000002500 */
[----:B------:R-:W5:Y:S01]  /*0060*/  S2UR UR5, SR_CgaCtaId ;  /* 0x00000000000579c3 */ /* 0x000f620000008800 */
[----:B-1----:R-:W-:Y:S01]  /*0070*/  IMAD.SHL.U32 R21, R3, 0x4, RZ ;  /* 0x0000000403157824 */ /* 0x002fe200078e00ff */
[----:B------:R-:W-:-:S02]  /*0080*/  SHF.R.U32.HI R13, RZ, 0x6, R3 ;  /* 0x00000006ff0d7819 */ /* 0x000fc40000011603 */
[--C-:B---3--:R-:W-:Y:S02]  /*0090*/  SHF.R.S32.HI R10, RZ, 0x17, R0.reuse ;  /* 0x00000017ff0a7819 */ /* 0x108fe40000011400 */
[----:B------:R-:W-:Y:S02]  /*00a0*/  LOP3.LUT R5, R21, 0xfc, RZ, 0xc0, !PT ;  /* 0x000000fc15057812 */ /* 0x000fe400078ec0ff */
[----:B------:R-:W-:Y:S01]  /*00b0*/  SGXT R10, R10, 0x1 ;  /* 0x000000010a0a781a */ /* 0x000fe20000000200 */
[----:B----4-:R-:W-:Y:S01]  /*00c0*/  IMAD.SHL.U32 R2, R2, 0x10, RZ ;  /* 0x0000001002027824 */ /* 0x010fe200078e00ff */
[----:B------:R-:W-:Y:S02]  /*00d0*/  PRMT R5, R5, 0x6540, R0 ;  /* 0x0000654005057816 */ /* 0x000fe40000000000 */
[----:B------:R-:W-:Y:S02]  /*00e0*/  SGXT.U32 R13, R13, 0x2 ;  /* 0x000000020d0d781a */ /* 0x000fe40000000000 */
[----:B------:R-:W-:-:S04]  /*00f0*/  LEA.HI R4, R10, R5, RZ, 0x9 ;  /* 0x000000050a047211 */ /* 0x000fc800078f48ff */
[C---:B------:R-:W-:Y:S01]  /*0100*/  LOP3.LUT R6, R4.reuse, 0xfffffe00, RZ, 0xc0, !PT ;  /* 0xfffffe0004067812 */ /* 0x040fe200078ec0ff */
[----:B------:R-:W-:Y:S01]  /*0110*/  IMAD.SHL.U32 R7, R4, 0x400, RZ ;  /* 0x0000040004077824 */ /* 0x000fe200078e00ff */
[----:B------:R-:W-:-:S04]  /*0120*/  LOP3.LUT R4, R2, R13, RZ, 0xfc, !PT ;  /* 0x0000000d02047212 */ /* 0x000fc800078efcff */
[----:B------:R-:W-:Y:S02]  /*0130*/  LOP3.LUT R7, R7, 0xfff80000, RZ, 0xc0, !PT ;  /* 0xfff8000007077812 */ /* 0x000fe400078ec0ff */
[----:B------:R-:W-:Y:S02]  /*0140*/  ISETP.GE.AND P0, PT, R4, 0x400, PT ;  /* 0x000004000400780c */ /* 0x000fe40003f06270 */
[----:B------:R-:W-:Y:S02]  /*0150*/  IADD3 R12, R7, R5, -R6 ;  /* 0x00000005070c7210 */ /* 0x000fe40007ffe806 */
[----:B------:R-:W-:-:S03]  /*0160*/  CS2R R6, SRZ ;  /* 0x0000000000067805 */ /* 0x000fc6000001ff00 */
[----:B------:R-:W-:Y:S01]  /*0170*/  IMAD R9, R4, 0x200, R12 ;  /* 0x0000020004097824 */ /* 0x000fe200078e020c */
[----:B------:R-:W-:-:S03]  /*0180*/  CS2R R4, SRZ ;  /* 0x0000000000047805 */ /* 0x000fc6000001ff00 */
[----:B--2---:R-:W-:Y:S01]  /*0190*/  IMAD.WIDE R8, R9, 0x4, R22 ;  /* 0x0000000409087825 */ /* 0x004fe200078e0216 */
[----:B------:R-:W-:Y:S02]  /*01a0*/  LOP3.LUT R17, R2, 0x4, R13, 0xfe, !PT ;  /* 0x0000000402117812 */ /* 0x000fe400078efe0d */
[----:B------:R-:W-:Y:S02]  /*01b0*/  LOP3.LUT R25, R2, 0x8, R13, 0xfe, !PT ;  /* 0x0000000802197812 */ /* 0x000fe400078efe0d */
[----:B------:R1:W2:Y:S01]  /*01c0*/  @!P0 LDG.E.EL.128 R4, desc[UR6][R8.64] ;  /* 0x0000000608048981 */ /* 0x0002a2000c2e1d00 */
[----:B------:R-:W-:Y:S01]  /*01d0*/  LOP3.LUT R15, R2, 0xc, R13, 0xfe, !PT ;  /* 0x0000000c020f7812 */ /* 0x000fe200078efe0d */
[----:B------:R-:W-:Y:S01]  /*01e0*/  UMOV UR4, 0x400 ;  /* 0x0000040000047882 */ /* 0x000fe20000000000 */
[C---:B------:R-:W-:Y:S01]  /*01f0*/  ISETP.GE.AND P0, PT, R17.reuse, 0x400, PT ;  /* 0x000004001100780c */ /* 0x040fe20003f06270 */
[--C-:B------:R-:W-:Y:S01]  /*0200*/  IMAD R17, R17, 0x200, R12.reuse ;  /* 0x0000020011117824 */ /* 0x100fe200078e020c */
[C---:B------:R-:W-:Y:S01]  /*0210*/  ISETP.GE.AND P1, PT, R25.reuse, 0x400, PT ;  /* 0x000004001900780c */ /* 0x040fe20003f26270 */
[--C-:B------:R-:W-:Y:S01]  /*0220*/  IMAD R25, R25, 0x200, R12.reuse ;  /* 0x0000020019197824 */ /* 0x100fe200078e020c */
[C---:B------:R-:W-:Y:S01]  /*0230*/  ISETP.GE.AND P2, PT, R15.reuse, 0x400, PT ;  /* 0x000004000f00780c */ /* 0x040fe20003f46270 */
[----:B------:R-:W-:Y:S01]  /*0240*/  IMAD R15, R15, 0x200, R12 ;  /* 0x000002000f0f7824 */ /* 0x000fe200078e020c */
[C---:B------:R-:W-:Y:S01]  /*0250*/  PRMT R28, R3.reuse, 0x6540, R0 ;  /* 0x00006540031c7816 */ /* 0x040fe20000000000 */
[----:B-1----:R-:W-:Y:S01]  /*0260*/  IMAD.SHL.U32 R9, R3, 0x40, RZ ;  /* 0x0000004003097824 */ /* 0x002fe200078e00ff */
[----:B-----5:R-:W-:Y:S01]  /*0270*/  UPRMT UR4, UR5, 0x654, UR4 ;  /* 0x0000065405047896 */ /* 0x020fe20008000004 */
[----:B------:R-:W-:Y:S01]  /*0280*/  IMAD.WIDE R24, R25, 0x4, R22 ;  /* 0x0000000419187825 */ /* 0x000fe200078e0216 */
[----:B------:R-:W-:-:S02]  /*0290*/  LEA.HI R10, R10, R28, RZ, 0x9 ;  /* 0x0000001c0a0a7211 */ /* 0x000fc400078f48ff */
[----:B------:R-:W-:Y:S02]  /*02a0*/  LOP3.LUT R12, R9, 0xfc0, RZ, 0xc0, !PT ;  /* 0x00000fc0090c7812 */ /* 0x000fe400078ec0ff */
[----:B------:R-:W-:Y:S02]  /*02b0*/  CS2R R8, SRZ ;  /* 0x0000000000087805 */ /* 0x000fe4000001ff00 */
[----:B------:R-:W-:Y:S02]  /*02c0*/  LOP3.LUT R11, R10, 0xfffffe00, RZ, 0xc0, !PT ;  /* 0xfffffe000a0b7812 */ /* 0x000fe400078ec0ff */
[C---:B------:R-:W-:Y:S02]  /*02d0*/  LOP3.LUT R16, R12.reuse, 0x10, RZ, 0xfc, !PT ;  /* 0x000000100c107812 */ /* 0x040fe400078efcff */
[----:B------:R-:W-:Y:S01]  /*02e0*/  LOP3.LUT R13, R12, R13, RZ, 0xfc, !PT ;  /* 0x0000000d0c0d7212 */ /* 0x000fe200078efcff */
[----:B------:R-:W-:Y:S01]  /*02f0*/  IMAD.IADD R28, R28, 0x1, -R11 ;  /* 0x000000011c1c7824 */ /* 0x000fe200078e0a0b */
[----:B------:R-:W-:-:S02]  /*0300*/  LEA.HI R14, R12, UR4, RZ, 0x1e ;  /* 0x000000040c0e7c11 */ /* 0x000fc4000f8ff0ff */
[----:B------:R-:W-:Y:S02]  /*0310*/  CS2R R10, SRZ ;  /* 0x00000000000a7805 */ /* 0x000fe4000001ff00 */
[C---:B------:R-:W-:Y:S02]  /*0320*/  LOP3.LUT R18, R12.reuse, 0x20, RZ, 0xfc, !PT ;  /* 0x000000200c127812 */ /* 0x040fe400078efcff */
[----:B------:R-:W-:Y:S01]  /*0330*/  LOP3.LUT R12, R12, 0x30, RZ, 0xfc, !PT ;  /* 0x000000300c0c7812 */ /* 0x000fe200078efcff */
[C---:B------:R-:W-:Y:S01]  /*0340*/  IMAD R29, R13.reuse, 0x4, R14 ;  /* 0x000000040d1d7824 */ /* 0x040fe200078e020e */
[----:B------:R-:W-:Y:S02]  /*0350*/  LEA.HI R16, R16, UR4, RZ, 0x1e ;  /* 0x0000000410107c11 */ /* 0x000fe4000f8ff0ff */
[----:B------:R-:W-:Y:S02]  /*0360*/  LEA.HI R18, R18, UR4, RZ, 0x1e ;  /* 0x0000000412127c11 */ /* 0x000fe4000f8ff0ff */
[----:B------:R-:W-:Y:S01]  /*0370*/  LEA.HI R12, R12, UR4, RZ, 0x1e ;  /* 0x000000040c0c7c11 */ /* 0x000fe2000f8ff0ff */
[----:B------:R-:W-:-:S02]  /*0380*/  IMAD R26, R13, 0x4, R16 ;  /* 0x000000040d1a7824 */ /* 0x000fc400078e0210 */
[----:B------:R-:W-:-:S04]  /*0390*/  IMAD.WIDE R16, R17, 0x4, R22 ;  /* 0x0000000411107825 */ /* 0x000fc800078e0216 */
[C---:B------:R-:W-:Y:S01]  /*03a0*/  IMAD R27, R13.reuse, 0x4, R18 ;  /* 0x000000040d1b7824 */ /* 0x040fe200078e0212 */
[----:B------:R1:W3:Y:S01]  /*03b0*/  @!P0 LDG.E.EL.128 R8, desc[UR6][R16.64] ;  /* 0x0000000610088981 */ /* 0x0002e2000c2e1d00 */
[----:B------:R-:W-:Y:S01]  /*03c0*/  IMAD R20, R13, 0x4, R12 ;  /* 0x000000040d147824 */ /* 0x000fe200078e020c */
[----:B------:R-:W-:Y:S01]  /*03d0*/  CS2R R12, SRZ ;  /* 0x00000000000c7805 */ /* 0x000fe2000001ff00 */
[----:B------:R-:W-:Y:S01]  /*03e0*/  IMAD.WIDE R22, R15, 0x4, R22 ;  /* 0x000000040f167825 */ /* 0x000fe200078e0216 */
[----:B------:R-:W-:Y:S02]  /*03f0*/  CS2R R14, SRZ ;  /* 0x00000000000e7805 */ /* 0x000fe4000001ff00 */
[----:B------:R-:W-:Y:S02]  /*0400*/  CS2R R18, SRZ ;  /* 0x0000000000127805 */ /* 0x000fe4000001ff00 */
[----:B-1----:R-:W-:Y:S02]  /*0410*/  CS2R R16, SRZ ;  /* 0x0000000000107805 */ /* 0x002fe4000001ff00 */
[----:B------:R1:W4:Y:S04]  /*0420*/  @!P1 LDG.E.EL.128 R12, desc[UR6][R24.64] ;  /* 0x00000006180c9981 */ /* 0x000328000c2e1d00 */
[----:B------:R-:W5:Y:S01]  /*0430*/  @!P2 LDG.E.EL.128 R16, desc[UR6][R22.64] ;  /* 0x000000061610a981 */ /* 0x000f62000c2e1d00 */
[----:B-1----:R-:W1:Y:S02]  /*0440*/  LDC.64 R24, c[0x0][0x218] ;  /* 0x00008600ff187b82 */ /* 0x002e640000000a00 */
[----:B-1----:R-:W-:Y:S01]  /*0450*/  IMAD.WIDE R24, R28, 0x4, R24 ;  /* 0x000000041c187825 */ /* 0x002fe200078e0218 */
[----:B--2---:R-:W-:Y:S04]  /*0460*/  STS [R29], R4 ;  /* 0x000000041d007388 */ /* 0x004fe80000000800 */
[----:B------:R-:W-:Y:S04]  /*0470*/  STS [R26+0x40], R5 ;  /* 0x000040051a007388 */ /* 0x000fe80000000800 */
[----:B------:R-:W-:Y:S04]  /*0480*/  STS [R27+0x80], R6 ;  /* 0x000080061b007388 */ /* 0x000fe80000000800 */
[----:B------:R-:W-:Y:S04]  /*0490*/  STS [R20+0xc0], R7 ;  /* 0x0000c00714007388 */ /* 0x000fe80000000800 */
[----:B---3--:R1:W-:Y:S04]  /*04a0*/  STS [R29+0x10], R8 ;  /* 0x000010081d007388 */ /* 0x0083e80000000800 */
[----:B------:R-:W-:Y:S04]  /*04b0*/  STS [R26+0x50], R9 ;  /* 0x000050091a007388 */ /* 0x000fe80000000800 */
[----:B------:R2:W-:Y:S04]  /*04c0*/  STS [R27+0x90], R10 ;  /* 0x0000900a1b007388 */ /* 0x0005e80000000800 */
[----:B------:R3:W-:Y:S04]  /*04d0*/  STS [R20+0xd0], R11 ;  /* 0x0000d00b14007388 */ /* 0x0007e80000000800 */
[----:B----4-:R-:W-:Y:S04]  /*04e0*/  STS [R29+0x20], R12 ;  /* 0x0000200c1d007388 */ /* 0x010fe80000000800 */
[----:B------:R-:W-:Y:S04]  /*04f0*/  STS [R26+0x60], R13 ;  /* 0x0000600d1a007388 */ /* 0x000fe80000000800 */
[----:B------:R-:W-:Y:S04]  /*0500*/  STS [R27+0xa0], R14 ;  /* 0x0000a00e1b007388 */ /* 0x000fe80000000800 */
[----:B------:R-:W-:Y:S04]  /*0510*/  STS [R20+0xe0], R15 ;  /* 0x0000e00f14007388 */ /* 0x000fe80000000800 */
[----:B-----5:R4:W-:Y:S04]  /*0520*/  STS [R29+0x30], R16 ;  /* 0x000030101d007388 */ /* 0x0209e80000000800 */
[----:B------:R5:W-:Y:S04]  /*0530*/  STS [R26+0x70], R17 ;  /* 0x000070111a007388 */ /* 0x000be80000000800 */
[----:B------:R-:W-:Y:S04]  /*0540*/  STS [R27+0xb0], R18 ;  /* 0x0000b0121b007388 */ /* 0x000fe80000000800 */
[----:B------:R-:W-:Y:S01]  /*0550*/  STS [R20+0xf0], R19 ;  /* 0x0000f01314007388 */ /* 0x000fe20000000800 */
[----:B------:R-:W-:Y:S06]  /*0560*/  BAR.SYNC.DEFER_BLOCKING 0x0 ;  /* 0x0000000000007b1d */ /* 0x000fec0000010000 */
[----:B-1----:R1:W5:Y:S01]  /*0570*/  LDG.E.EL R8, desc[UR6][R24.64] ;  /* 0x0000000618087981 */ /* 0x002362000c2e1900 */
[----:B--2---:R-:W2:Y:S01]  /*0580*/  S2R R10, SR_TID.X ;  /* 0x00000000000a7919 */ /* 0x004ea20000002100 */
[----:B------:R-:W-:-:S04]  /*0590*/  LOP3.LUT R4, R21, 0x3fc, RZ, 0xc0, !PT ;  /* 0x000003fc15047812 */ /* 0x000fc800078ec0ff */
[C---:B------:R-:W-:Y:S02]  /*05a0*/  LOP3.LUT R5, R4.reuse, 0x400, RZ, 0xfc, !PT ;  /* 0x0000040004057812 */ /* 0x040fe400078efcff */
[C---:B------:R-:W-:Y:S02]  /*05b0*/  LOP3.LUT R6, R4.reuse, 0x800, RZ, 0xfc, !PT ;  /* 0x0000080004067812 */ /* 0x040fe400078efcff */
[----:B------:R-:W-:Y:S02]  /*05c0*/  LOP3.LUT R7, R4, 0xc00, RZ, 0xfc, !PT ;  /* 0x00000c0004077812 */ /* 0x000fe400078efcff */
[----:B------:R-:W-:Y:S02]  /*05d0*/  SHF.R.U32.HI R5, RZ, 0x2, R5 ;  /* 0x00000002ff057819 */ /* 0x000fe40000011605 */
[----:B------:R-:W-:Y:S02]  /*05e0*/  SHF.R.U32.HI R6, RZ, 0x2, R6 ;  /* 0x00000002ff067819 */ /* 0x000fe40000011606 */
[----:B------:R-:W-:-:S02]  /*05f0*/  SHF.R.U32.HI R7, RZ, 0x2, R7 ;  /* 0x00000002ff077819 */ /* 0x000fc40000011607 */
[----:B---3--:R-:W-:Y:S02]  /*0600*/  SHF.R.U32.HI R11, RZ, 0x2, R3 ;  /* 0x00000002ff0b7819 */ /* 0x008fe40000011603 */
[----:B------:R-:W-:Y:S02]  /*0610*/  LOP3.LUT R3, R3, 0xfc, RZ, 0xc0, !PT ;  /* 0x000000fc03037812 */ /* 0x000fe400078ec0ff */
[----:B------:R-:W-:Y:S02]  /*0620*/  LOP3.LUT R5, R5, 0x1fc, RZ, 0xc0, !PT ;  /* 0x000001fc05057812 */ /* 0x000fe400078ec0ff */
[----:B------:R-:W-:Y:S02]  /*0630*/  LOP3.LUT R6, R6, 0x2fc, RZ, 0xc0, !PT ;  /* 0x000002fc06067812 */ /* 0x000fe400078ec0ff */
[----:B------:R-:W-:Y:S01]  /*0640*/  LOP3.LUT R9, R7, 0x3fc, RZ, 0xc0, !PT ;  /* 0x000003fc07097812 */ /* 0x000fe200078ec0ff */
[----:B------:R-:W-:Y:S02]  /*0650*/  VIADD R3, R3, UR4 ;  /* 0x0000000403037c36 */ /* 0x000fe40008000000 */
[----:B------:R-:W-:-:S02]  /*0660*/  VIADD R5, R5, UR4 ;  /* 0x0000000405057c36 */ /* 0x000fc40008000000 */
[----:B------:R-:W-:Y:S02]  /*0670*/  VIADD R7, R6, UR4 ;  /* 0x0000000406077c36 */ /* 0x000fe40008000000 */
[----:B------:R-:W-:Y:S02]  /*0680*/  VIADD R9, R9, UR4 ;  /* 0x0000000409097c36 */ /* 0x000fe40008000000 */
[C---:B----4-:R-:W-:Y:S02]  /*0690*/  IMAD R16, R4.reuse, 0x4, R3 ;  /* 0x0000000404107824 */ /* 0x050fe400078e0203 */
[C---:B-----5:R-:W-:Y:S02]  /*06a0*/  IMAD R17, R4.reuse, 0x4, R5 ;  /* 0x0000000404117824 */ /* 0x060fe400078e0205 */
[C---:B------:R-:W-:Y:S02]  /*06b0*/  IMAD R22, R4.reuse, 0x4, R7 ;  /* 0x0000000404167824 */ /* 0x040fe400078e0207 */
[----:B-1----:R-:W-:Y:S01]  /*06c0*/  IMAD R24, R4, 0x4, R9 ;  /* 0x0000000404187824 */ /* 0x002fe200078e0209 */
[----:B------:R-:W-:Y:S01]  /*06d0*/  LOP3.LUT R2, R2, 0xc, R21, 0xf8, !PT ;  /* 0x0000000c02027812 */ /* 0x000fe200078ef815 */
[----:B------:R-:W-:Y:S01]  /*06e0*/  LDS R12, [R16] ;  /* 0x00000000100c7984 */ /* 0x000fe20000000800 */
[----:B--2---:R-:W-:-:S02]  /*06f0*/  LOP3.LUT R26, R10, 0xff, RZ, 0xc0, !PT ;  /* 0x000000ff0a1a7812 */ /* 0x004fc400078ec0ff */
[----:B------:R-:W-:Y:S01]  /*0700*/  SHF.R.U32.HI R23, RZ, 0x2, R10 ;  /* 0x00000002ff177819 */ /* 0x000fe2000001160a */
[----:B------:R-:W-:Y:S01]  /*0710*/  LDS R13, [R16+0x4] ;  /* 0x00000400100d7984 */ /* 0x000fe20000000800 */
[----:B------:R-:W-:-:S03]  /*0720*/  SGXT.U32 R3, R11, 0x6 ;  /* 0x000000060b03781a */ /* 0x000fc60000000000 */
[----:B------:R-:W-:Y:S04]  /*0730*/  LDS R14, [R16+0x8] ;  /* 0x00000800100e7984 */ /* 0x000fe80000000800 */
[----:B------:R-:W-:Y:S04]  /*0740*/  LDS R15, [R16+0xc] ;  /* 0x00000c00100f7984 */ /* 0x000fe80000000800 */
[----:B------:R-:W-:Y:S04]  /*0750*/  LDS R4, [R17+0x1000] ;  /* 0x0010000011047984 */ /* 0x000fe80000000800 */
[----:B------:R-:W-:Y:S04]  /*0760*/  LDS R5, [R17+0x1004] ;  /* 0x0010040011057984 */ /* 0x000fe80000000800 */
[----:B------:R-:W-:Y:S04]  /*0770*/  LDS R6, [R17+0x1008] ;  /* 0x0010080011067984 */ /* 0x000fe80000000800 */
[----:B------:R1:W-:Y:S04]  /*0780*/  LDS R7, [R17+0x100c] ;  /* 0x00100c0011077984 */ /* 0x0003e80000000800 */
[----:B------:R-:W-:Y:S04]  /*0790*/  LDS R29, [R22+0x2000] ;  /* 0x00200000161d7984 */ /* 0x000fe80000000800 */
[----:B------:R-:W-:Y:S04]  /*07a0*/  LDS R9, [R22+0x2004] ;  /* 0x0020040016097984 */ /* 0x000fe80000000800 */
[----:B------:R-:W-:Y:S04]  /*07b0*/  LDS R10, [R22+0x2008] ;  /* 0x00200800160a7984 */ /* 0x000fe80000000800 */
[----:B------:R2:W-:Y:S04]  /*07c0*/  LDS R11, [R22+0x200c] ;  /* 0x00200c00160b7984 */ /* 0x0005e80000000800 */
[----:B------:R-:W-:Y:S04]  /*07d0*/  LDS R18, [R24+0x3000] ;  /* 0x0030000018127984 */ /* 0x000fe80000000800 */
[----:B------:R-:W-:Y:S04]  /*07e0*/  LDS R19, [R24+0x3004] ;  /* 0x0030040018137984 */ /* 0x000fe80000000800 */
[----:B------:R-:W-:Y:S04]  /*07f0*/  LDS R20, [R24+0x3008] ;  /* 0x0030080018147984 */ /* 0x000fe80000000800 */
[----:B------:R3:W-:Y:S01]  /*0800*/  LDS R21, [R24+0x300c] ;  /* 0x00300c0018157984 */ /* 0x0007e20000000800 */
[----:B------:R-:W-:Y:S01]  /*0810*/  LEA R26, R26, UR4, 0x3 ;  /* 0x000000041a1a7c11 */ /* 0x000fe2000f8e18ff */
[----:B------:R-:W-:Y:S01]  /*0820*/  BAR.SYNC.DEFER_BLOCKING 0x0 ;  /* 0x0000000000007b1d */ /* 0x000fe20000010000 */
[----:B-1----:R-:W-:Y:S01]  /*0830*/  SGXT.U32 R17, R23, 0x6 ;  /* 0x000000061711781a */ /* 0x002fe20000000000 */
[----:B------:R-:W-:Y:S01]  /*0840*/  IMAD.SHL.U32 R16, R0, 0x100, RZ ;  /* 0x0000010000107824 */ /* 0x000fe200078e00ff */
[----:B------:R-:W-:-:S02]  /*0850*/  PRMT R23, R3, 0x6540, R0 ;  /* 0x0000654003177816 */ /* 0x000fc40000000000 */
[----:B--2---:R-:W-:Y:S02]  /*0860*/  LEA R22, R17, UR4, 0x3 ;  /* 0x0000000411167c11 */ /* 0x004fe4000f8e18ff */
[----:B------:R-:W-:Y:S02]  /*0870*/  LOP3.LUT R17, R16, 0x40, R3, 0xfe, !PT ;  /* 0x0000004010117812 */ /* 0x000fe400078efe03 */
[----:B------:R-:W-:Y:S02]  /*0880*/  LOP3.LUT R25, R16, 0x80, R3, 0xfe, !PT ;  /* 0x0000008010197812 */ /* 0x000fe400078efe03 */
[----:B------:R-:W-:Y:S01]  /*0890*/  LOP3.LUT R27, R16, 0xc0, R3, 0xfe, !PT ;  /* 0x000000c0101b7812 */ /* 0x000fe200078efe03 */
[--C-:B------:R-:W-:Y:S01]  /*08a0*/  IMAD R23, R23, 0x400, R2.reuse ;  /* 0x0000040017177824 */ /* 0x100fe200078e0202 */
[----:B------:R-:W-:Y:S01]  /*08b0*/  ISETP.GE.AND P0, PT, R2, 0x400, PT ;  /* 0x000004000200780c */ /* 0x000fe20003f06270 */
[--C-:B------:R-:W-:Y:S01]  /*08c0*/  IMAD R17, R17, 0x400, R2.reuse ;  /* 0x0000040011117824 */ /* 0x100fe200078e0202 */
[----:B------:R-:W-:Y:S01]  /*08d0*/  LOP3.LUT R0, R3, 0x40, RZ, 0xfc, !PT ;  /* 0x0000004003007812 */ /* 0x000fe200078efcff */
[----:B------:R-:W-:-:S02]  /*08e0*/  IMAD R25, R25, 0x400, R2 ;  /* 0x0000040019197824 */ /* 0x000fc400078e0202 */
[----:B------:R-:W-:Y:S01]  /*08f0*/  IMAD R27, R27, 0x400, R2 ;  /* 0x000004001b1b7824 */ /* 0x000fe200078e0202 */
[----:B------:R-:W-:-:S04]  /*0900*/  LOP3.LUT R2, R3, 0x80, RZ, 0xfc, !PT ;  /* 0x0000008003027812 */ /* 0x000fc800078efcff */
[----:B---3--:R-:W-:Y:S02]  /*0910*/  LEA R24, R2, UR4, 0x3 ;  /* 0x0000000402187c11 */ /* 0x008fe4000f8e18ff */
[----:B------:R-:W-:Y:S01]  /*0920*/  LOP3.LUT R3, R3, 0xc0, RZ, 0xfc, !PT ;  /* 0x000000c003037812 */ /* 0x000fe200078efcff */
[----:B------:R1:W-:Y:S01]  /*0930*/  STS [R26], R8 ;  /* 0x000000081a007388 */ /* 0x0003e20000000800 */
[----:B------:R-:W-:Y:S01]  /*0940*/  BAR.SYNC.DEFER_BLOCKING 0x0 ;  /* 0x0000000000007b1d */ /* 0x000fe20000010000 */
[----:B-1----:R-:W-:Y:S02]  /*0950*/  LEA R8, R0, UR4, 0x3 ;  /* 0x0000000400087c11 */ /* 0x002fe4000f8e18ff */
[----:B------:R-:W-:-:S05]  /*0960*/  LEA R0, R3, UR4, 0x3 ;  /* 0x0000000403007c11 */ /* 0x000fca000f8e18ff */
[----:B------:R-:W1:Y:S01]  /*0970*/  LDC.64 R2, c[0x0][0x220] ;  /* 0x00008800ff027b82 */ /* 0x000e620000000a00 */
[----:B------:R1:W2:Y:S04]  /*0980*/  LDS R16, [R22] ;  /* 0x0000000016107984 */ /* 0x0002a80000000800 */
[----:B------:R-:W3:Y:S04]  /*0990*/  LDS R8, [R8] ;  /* 0x0000000008087984 */ /* 0x000ee80000000800 */
[----:B------:R-:W4:Y:S04]  /*09a0*/  LDS R24, [R24] ;  /* 0x0000000018187984 */ /* 0x000f280000000800 */
[----:B------:R-:W5:Y:S01]  /*09b0*/  LDS R0, [R0] ;  /* 0x0000000000007984 */ /* 0x000f620000000800 */
[----:B-1----:R-:W-:-:S04]  /*09c0*/  IMAD.WIDE R22, R23, 0x4, R2 ;  /* 0x0000000417167825 */ /* 0x002fc800078e0202 */
[--C-:B--2---:R-:W-:Y:S01]  /*09d0*/  FADD R12, R12, R16.reuse ;  /* 0x000000100c0c7221 */ /* 0x104fe20000000000 */
[--C-:B------:R-:W-:Y:S01]  /*09e0*/  FADD R13, R13, R16.reuse ;  /* 0x000000100d0d7221 */ /* 0x100fe20000000000 */
[--C-:B------:R-:W-:Y:S01]  /*09f0*/  FADD R14, R14, R16.reuse ;  /* 0x000000100e0e7221 */ /* 0x100fe20000000000 */
[----:B------:R-:W-:Y:S01]  /*0a00*/  FADD R15, R15, R16 ;  /* 0x000000100f0f7221 */ /* 0x000fe20000000000 */
[--C-:B---3--:R-:W-:Y:S01]  /*0a10*/  FADD R4, R4, R8.reuse ;  /* 0x0000000804047221 */ /* 0x108fe20000000000 */
[--C-:B------:R-:W-:Y:S01]  /*0a20*/  FADD R5, R5, R8.reuse ;  /* 0x0000000805057221 */ /* 0x100fe20000000000 */
[--C-:B------:R-:W-:Y:S01]  /*0a30*/  FADD R6, R6, R8.reuse ;  /* 0x0000000806067221 */ /* 0x100fe20000000000 */
[----:B------:R-:W-:Y:S01]  /*0a40*/  FADD R7, R7, R8 ;  /* 0x0000000807077221 */ /* 0x000fe20000000000 */
[----:B------:R-:W-:-:S04]  /*0a50*/  IMAD.WIDE R16, R17, 0x4, R2 ;  /* 0x0000000411107825 */ /* 0x000fc800078e0202 */
[--C-:B----4-:R-:W-:Y:S01]  /*0a60*/  FADD R8, R29, R24.reuse ;  /* 0x000000181d087221 */ /* 0x110fe20000000000 */
[--C-:B------:R-:W-:Y:S01]  /*0a70*/  FADD R9, R9, R24.reuse ;  /* 0x0000001809097221 */ /* 0x100fe20000000000 */
[--C-:B------:R-:W-:Y:S01]  /*0a80*/  FADD R10, R10, R24.reuse ;  /* 0x000000180a0a7221 */ /* 0x100fe20000000000 */
[----:B------:R-:W-:Y:S01]  /*0a90*/  FADD R11, R11, R24 ;  /* 0x000000180b0b7221 */ /* 0x000fe20000000000 */
[--C-:B------:R-:W-:Y:S01]  /*0aa0*/  IMAD.WIDE R24, R25, 0x4, R2.reuse ;  /* 0x0000000419187825 */ /* 0x100fe200078e0202 */
[----:B------:R5:W-:Y:S04]  /*0ab0*/  @!P0 STG.E.128 desc[UR6][R22.64], R12 ;  /* 0x0000000c16008986 */ /* 0x000be8000c101d06 */
[----:B------:R1:W-:Y:S01]  /*0ac0*/  @!P0 STG.E.128 desc[UR6][R16.64], R4 ;  /* 0x0000000410008986 */ /* 0x0003e2000c101d06 */
[----:B------:R-:W-:-:S03]  /*0ad0*/  IMAD.WIDE R2, R27, 0x4, R2 ;  /* 0x000000041b027825 */ /* 0x000fc600078e0202 */
[----:B------:R1:W-:Y:S01]  /*0ae0*/  @!P0 STG.E.128 desc[UR6][R24.64], R8 ;  /* 0x0000000818008986 */ /* 0x0003e2000c101d06 */
[--C-:B-----5:R-:W-:Y:S01]  /*0af0*/  FADD R12, R18, R0.reuse ;  /* 0x00000000120c7221 */ /* 0x120fe20000000000 */
[--C-:B------:R-:W-:Y:S01]  /*0b00*/  FADD R13, R19, R0.reuse ;  /* 0x00000000130d7221 */ /* 0x100fe20000000000 */
[--C-:B------:R-:W-:Y:S01]  /*0b10*/  FADD R14, R20, R0.reuse ;  /* 0x00000000140e7221 */ /* 0x100fe20000000000 */
[----:B------:R-:W-:Y:S01]  /*0b20*/  FADD R15, R21, R0 ;  /* 0x00000000150f7221 */ /* 0x000fe20000000000 */
[----:B------:R-:W-:Y:S06]  /*0b30*/  @P0 EXIT ;  /* 0x000000000000094d */ /* 0x000fec0003800000 */
[----:B------:R-:W-:Y:S01]  /*0b40*/  STG.E.128 desc[UR6][R2.64], R12 ;  /* 0x0000000c02007986 */ /* 0x000fe2000c101d06 */
[----:B------:R-:W-:Y:S05]  /*0b50*/  EXIT ;  /* 0x000000000000794d */ /* 0x000fea0003800000 */
.L_x_0:
[----:B------:R-:W-:-:S00]  /*0b60*/  BRA `(.L_x_0) ;  /* 0xfffffffc00fc7947 */ /* 0x000fc0000383ffff */
[----:B------:R-:W-:-:S00]  /*0b70*/  NOP ;  /* 0x0000000000007918 */ /* 0x000fc00000000000 */
        /* <DEDUP_REMOVED lines=8> */
.L_x_1:


//--------------------- .nv.shared.triton_poi_fused_convolution_div_max_pool2d_with_indices_relu_sub_52 --------------------------
	.section	.nv.shared.triton_poi_fused_convolution_div_max_pool2d_with_indices_relu_sub_52,"aw",@nobits
	.sectionflags	@""
	.align	16
	.zero		1024


//--------------------- .nv.constant0.triton_poi_fused_convolution_div_max_pool2d_with_indices_relu_sub_52 --------------------------
	.section	.nv.constant0.triton_poi_fused_convolution_div_max_pool2d_with_indices_relu_sub_52,"a",@progbits
	.sectionflags	@""
	.align	4
.nv.constant0.triton_poi_fused_convolution_div_max_pool2d_with_indices_relu_sub_52:
	.zero		560
